//
// Generated by NVIDIA NVVM Compiler
//
// Compiler Build ID: CL-36424714
// Cuda compilation tools, release 13.0, V13.0.88
// Based on NVVM 20.0.0
//

.version 9.0
.target sm_100
.address_size 64

	// .globl	_Z9reductionPiS_
// _ZZ9reductionPiS_E7s_array has been demoted

.visible .entry _Z9reductionPiS_(
	.param .u64 .ptr .align 1 _Z9reductionPiS__param_0,
	.param .u64 .ptr .align 1 _Z9reductionPiS__param_1
)
{
	.reg .pred 	%p<5>;
	.reg .b32 	%r<21>;
	.reg .b64 	%rd<9>;
	// demoted variable
	.shared .align 4 .b8 _ZZ9reductionPiS_E7s_array[1024];
	ld.param.u64 	%rd2, [_Z9reductionPiS__param_0];
	ld.param.u64 	%rd1, [_Z9reductionPiS__param_1];
	cvta.to.global.u64 	%rd3, %rd2;
	mov.u32 	%r1, %ctaid.x;
	mov.u32 	%r2, %ntid.x;
	mov.u32 	%r3, %tid.x;
	mad.lo.s32 	%r7, %r1, %r2, %r3;
	mul.wide.s32 	%rd4, %r7, 4;
	add.s64 	%rd5, %rd3, %rd4;
	ld.global.u32 	%r8, [%rd5];
	shl.b32 	%r9, %r3, 2;
	mov.u32 	%r10, _ZZ9reductionPiS_E7s_array;
	add.s32 	%r4, %r10, %r9;
	st.shared.u32 	[%r4], %r8;
	bar.sync 	0;
	setp.lt.u32 	%p1, %r2, 2;
	@%p1 bra 	$L__BB0_5;
	mov.b32 	%r20, 1;
$L__BB0_2:
	shl.b32 	%r6, %r20, 1;
	add.s32 	%r12, %r6, -1;
	and.b32  	%r13, %r12, %r3;
	setp.ne.s32 	%p2, %r13, 0;
	@%p2 bra 	$L__BB0_4;
	shl.b32 	%r14, %r20, 2;
	add.s32 	%r15, %r4, %r14;
	ld.shared.u32 	%r16, [%r15];
	ld.shared.u32 	%r17, [%r4];
	add.s32 	%r18, %r17, %r16;
	st.shared.u32 	[%r4], %r18;
$L__BB0_4:
	bar.sync 	0;
	setp.lt.u32 	%p3, %r6, %r2;
	mov.u32 	%r20, %r6;
	@%p3 bra 	$L__BB0_2;
$L__BB0_5:
	setp.ne.s32 	%p4, %r3, 0;
	@%p4 bra 	$L__BB0_7;
	ld.shared.u32 	%r19, [_ZZ9reductionPiS_E7s_array];
	cvta.to.global.u64 	%rd6, %rd1;
	mul.wide.u32 	%rd7, %r1, 4;
	add.s64 	%rd8, %rd6, %rd7;
	st.global.u32 	[%rd8], %r19;
$L__BB0_7:
	ret;

}


// ===== COMPILED SASS (sm_100) =====

	.target	sm_100

	.elftype	@"ET_EXEC"


//--------------------- .note.nv.tkinfo           --------------------------
	.section	.note.nv.tkinfo,"",@"SHT_NOTE"
	.sectionflags	@"SHF_NOTE_NV_TKINFO"
	.tkinfo
        /*0018*/ 	.word	0x00000002
        /*0030*/ 	.string	""
        /*0030*/ 	.string	"ptxas"
        /*0030*/ 	.string	"Cuda compilation tools, release 13.0, V13.0.88"
        /*0030*/ 	.string	"Build cuda_13.0.r13.0/compiler.36424714_0"
        /*0030*/ 	.string	"-arch sm_100 -m 64 "



//--------------------- .note.nv.cuinfo           --------------------------
	.section	.note.nv.cuinfo,"",@"SHT_NOTE"
	.sectionflags	@"SHF_NOTE_NV_CUINFO"
        /*0018*/ 	.short	0x0002
        /*001a*/ 	.short	0x0064
        /*001c*/ 	.short	0x0082
	.zero		2


//--------------------- .nv.info                  --------------------------
	.section	.nv.info,"",@"SHT_CUDA_INFO"
	.align	4


	//----- nvinfo : EIATTR_REGCOUNT
	.align		4
        /*0000*/ 	.byte	0x04, 0x2f
        /*0002*/ 	.short	(.L_1 - .L_0)
	.align		4
.L_0:
        /*0004*/ 	.word	index@(_Z9reductionPiS_)
        /*0008*/ 	.word	0x0000000b


	//----- nvinfo : EIATTR_FRAME_SIZE
	.align		4
.L_1:
        /*000c*/ 	.byte	0x04, 0x11
        /*000e*/ 	.short	(.L_3 - .L_2)
	.align		4
.L_2:
        /*0010*/ 	.word	index@(_Z9reductionPiS_)
        /*0014*/ 	.word	0x00000000


	//----- nvinfo : EIATTR_MIN_STACK_SIZE
	.align		4
.L_3:
        /*0018*/ 	.byte	0x04, 0x12
        /*001a*/ 	.short	(.L_5 - .L_4)
	.align		4
.L_4:
        /*001c*/ 	.word	index@(_Z9reductionPiS_)
        /*0020*/ 	.word	0x00000000
.L_5:


//--------------------- .nv.compat                --------------------------
	.section	.nv.compat,"",@"SHT_CUDA_COMPAT_INFO"
	.align	4
        /*0000*/ 	.byte	0x02, 0x09, 0x00, 0x00, 0x02, 0x02, 0x01, 0x00, 0x02, 0x05, 0x05, 0x00, 0x03, 0x07, 0x01, 0x01
        /*0010*/ 	.byte	0x02, 0x03, 0x00, 0x00, 0x02, 0x06, 0x01, 0x00, 0x04, 0x0b, 0x08, 0x00, 0x09, 0x00, 0x00, 0x00
        /*0020*/ 	.byte	0x00, 0x00, 0x00, 0x00


//--------------------- .nv.info._Z9reductionPiS_ --------------------------
	.section	.nv.info._Z9reductionPiS_,"",@"SHT_CUDA_INFO"
	.sectionflags	@""
	.align	4


	//----- nvinfo : EIATTR_CUDA_API_VERSION
	.align		4
        /*0000*/ 	.byte	0x04, 0x37
        /*0002*/ 	.short	(.L_7 - .L_6)
.L_6:
        /*0004*/ 	.word	0x00000082


	//----- nvinfo : EIATTR_KPARAM_INFO
	.align		4
.L_7:
        /*0008*/ 	.byte	0x04, 0x17
        /*000a*/ 	.short	(.L_9 - .L_8)
.L_8:
        /*000c*/ 	.word	0x00000000
        /*0010*/ 	.short	0x0001
        /*0012*/ 	.short	0x0008
        /*0014*/ 	.byte	0x00, 0xf5, 0x21, 0x00


	//----- nvinfo : EIATTR_KPARAM_INFO
	.align		4
.L_9:
        /*0018*/ 	.byte	0x04, 0x17
        /*001a*/ 	.short	(.L_11 - .L_10)
.L_10:
        /*001c*/ 	.word	0x00000000
        /*0020*/ 	.short	0x0000
        /*0022*/ 	.short	0x0000
        /*0024*/ 	.byte	0x00, 0xf5, 0x21, 0x00


	//----- nvinfo : EIATTR_SPARSE_MMA_MASK
	.align		4
.L_11:
        /*0028*/ 	.byte	0x03, 0x50
        /*002a*/ 	.short	0x0000


	//----- nvinfo : EIATTR_MAXREG_COUNT
	.align		4
        /*002c*/ 	.byte	0x03, 0x1b
        /*002e*/ 	.short	0x00ff


	//----- nvinfo : EIATTR_NUM_BARRIERS
	.align		4
        /*0030*/ 	.byte	0x02, 0x4c
        /*0032*/ 	.byte	0x01
	.zero		1


	//----- nvinfo : EIATTR_MERCURY_ISA_VERSION
	.align		4
        /*0034*/ 	.byte	0x03, 0x5f
        /*0036*/ 	.short	0x0101


	//----- nvinfo : EIATTR_VRC_CTA_INIT_COUNT
	.align		4
        /*0038*/ 	.byte	0x02, 0x4a
	.zero		1
	.zero		1


	//----- nvinfo : EIATTR_EXIT_INSTR_OFFSETS
	.align		4
        /*003c*/ 	.byte	0x04, 0x1c
        /*003e*/ 	.short	(.L_13 - .L_12)


	//   ....[0]....
.L_12:
        /*0040*/ 	.word	0x000001f0


	//   ....[1]....
        /*0044*/ 	.word	0x00000270


	//----- nvinfo : EIATTR_CBANK_PARAM_SIZE
	.align		4
.L_13:
        /*0048*/ 	.byte	0x03, 0x19
        /*004a*/ 	.short	0x0010


	//----- nvinfo : EIATTR_PARAM_CBANK
	.align		4
        /*004c*/ 	.byte	0x04, 0x0a
        /*004e*/ 	.short	(.L_15 - .L_14)
	.align		4
.L_14:
        /*0050*/ 	.word	index@(.nv.constant0._Z9reductionPiS_)
        /*0054*/ 	.short	0x0380
        /*0056*/ 	.short	0x0010


	//----- nvinfo : EIATTR_SW_WAR
	.align		4
.L_15:
        /*0058*/ 	.byte	0x04, 0x36
        /*005a*/ 	.short	(.L_17 - .L_16)
.L_16:
        /*005c*/ 	.word	0x00000008
.L_17:


//--------------------- .nv.callgraph             --------------------------
	.section	.nv.callgraph,"",@"SHT_CUDA_CALLGRAPH"
	.align	4
	.sectionentsize	8
	.align		4
        /*0000*/ 	.word	0x00000000
	.align		4
        /*0004*/ 	.word	0xffffffff
	.align		4
        /*0008*/ 	.word	0x00000000
	.align		4
        /*000c*/ 	.word	0xfffffffe
	.align		4
        /*0010*/ 	.word	0x00000000
	.align		4
        /*0014*/ 	.word	0xfffffffd
	.align		4
        /*0018*/ 	.word	0x00000000
	.align		4
        /*001c*/ 	.word	0xfffffffc


//--------------------- .text._Z9reductionPiS_    --------------------------
	.section	.text._Z9reductionPiS_,"ax",@progbits
	.align	128
        .global         _Z9reductionPiS_
        .type           _Z9reductionPiS_,@function
        .size           _Z9reductionPiS_,(.L_x_3 - _Z9reductionPiS_)
        .other          _Z9reductionPiS_,@"STO_CUDA_ENTRY STV_DEFAULT"
_Z9reductionPiS_:
.text._Z9reductionPiS_:
[----:B------:R-:W-:Y:S01]  /*0000*/  LDC R1, c[0x0][0x37c] ;  /* 0x0000df00ff017b82 */ /* 0x000fe20000000800 */
[----:B------:R-:W0:Y:S07]  /*0010*/  S2R R7, SR_CTAID.X ;  /* 0x0000000000077919 */ /* 0x000e2e0000002500 */
[----:B------:R-:W1:Y:S01]  /*0020*/  LDC.64 R2, c[0x0][0x380] ;  /* 0x0000e000ff027b82 */ /* 0x000e620000000a00 */
[----:B------:R-:W0:Y:S01]  /*0030*/  LDCU UR8, c[0x0][0x360] ;  /* 0x00006c00ff0877ac */ /* 0x000e220008000800 */
[----:B------:R-:W0:Y:S01]  /*0040*/  S2R R6, SR_TID.X ;  /* 0x0000000000067919 */ /* 0x000e220000002100 */
[----:B------:R-:W2:Y:S01]  /*0050*/  LDCU.64 UR6, c[0x0][0x358] ;  /* 0x00006b00ff0677ac */ /* 0x000ea20008000a00 */
[----:B0-----:R-:W-:-:S04]  /*0060*/  IMAD R5, R7, UR8, R6 ;  /* 0x0000000807057c24 */ /* 0x001fc8000f8e0206 */
[----:B-1----:R-:W-:-:S06]  /*0070*/  IMAD.WIDE R2, R5, 0x4, R2 ;  /* 0x0000000405027825 */ /* 0x002fcc00078e0202 */
[----:B--2---:R-:W2:Y:S01]  /*0080*/  LDG.E R2, desc[UR6][R2.64] ;  /* 0x0000000602027981 */ /* 0x004ea2000c1e1900 */
[----:B------:R-:W0:Y:S01]  /*0090*/  S2UR UR5, SR_CgaCtaId ;  /* 0x00000000000579c3 */ /* 0x000e220000008800 */
[----:B------:R-:W-:Y:S01]  /*00a0*/  UMOV UR4, 0x400 ;  /* 0x0000040000047882 */ /* 0x000fe20000000000 */
[----:B------:R-:W-:Y:S01]  /*00b0*/  UISETP.GE.U32.AND UP0, UPT, UR8, 0x2, UPT ;  /* 0x000000020800788c */ /* 0x000fe2000bf06070 */
[----:B------:R-:W-:Y:S01]  /*00c0*/  ISETP.NE.AND P0, PT, R6, RZ, PT ;  /* 0x000000ff0600720c */ /* 0x000fe20003f05270 */
[----:B0-----:R-:W-:-:S06]  /*00d0*/  ULEA UR4, UR5, UR4, 0x18 ;  /* 0x0000000405047291 */ /* 0x001fcc000f8ec0ff */
[----:B------:R-:W-:-:S05]  /*00e0*/  LEA R5, R6, UR4, 0x2 ;  /* 0x0000000406057c11 */ /* 0x000fca000f8e10ff */
[----:B--2---:R0:W-:Y:S01]  /*00f0*/  STS [R5], R2 ;  /* 0x0000000205007388 */ /* 0x0041e20000000800 */
[----:B------:R-:W-:Y:S06]  /*0100*/  BAR.SYNC.DEFER_BLOCKING 0x0 ;  /* 0x0000000000007b1d */ /* 0x000fec0000010000 */
[----:B------:R-:W-:Y:S05]  /*0110*/  BRA.U !UP0, `(.L_x_0) ;  /* 0x0000000108347547 */ /* 0x000fea000b800000 */
[----:B------:R-:W-:-:S07]  /*0120*/  IMAD.MOV.U32 R0, RZ, RZ, 0x1 ;  /* 0x00000001ff007424 */ /* 0x000fce00078e00ff */
.L_x_1:
[----:B------:R-:W-:-:S05]  /*0130*/  IMAD.SHL.U32 R8, R0, 0x2, RZ ;  /* 0x0000000200087824 */ /* 0x000fca00078e00ff */
[----:B0-----:R-:W-:-:S04]  /*0140*/  IADD3 R2, PT, PT, R8, -0x1, RZ ;  /* 0xffffffff08027810 */ /* 0x001fc80007ffe0ff */
[----:B------:R-:W-:-:S13]  /*0150*/  LOP3.LUT P1, RZ, R2, R6, RZ, 0xc0, !PT ;  /* 0x0000000602ff7212 */ /* 0x000fda000782c0ff */
[----:B------:R-:W-:Y:S01]  /*0160*/  @!P1 IMAD R2, R0, 0x4, R5 ;  /* 0x0000000400029824 */ /* 0x000fe200078e0205 */
[----:B------:R-:W-:Y:S01]  /*0170*/  @!P1 LDS R3, [R5] ;  /* 0x0000000005039984 */ /* 0x000fe20000000800 */
[----:B------:R-:W-:-:S04]  /*0180*/  MOV R0, R8 ;  /* 0x0000000800007202 */ /* 0x000fc80000000f00 */
[----:B------:R-:W0:Y:S02]  /*0190*/  @!P1 LDS R2, [R2] ;  /* 0x0000000002029984 */ /* 0x000e240000000800 */
[----:B0-----:R-:W-:-:S05]  /*01a0*/  @!P1 IADD3 R4, PT, PT, R2, R3, RZ ;  /* 0x0000000302049210 */ /* 0x001fca0007ffe0ff */
[----:B------:R1:W-:Y:S01]  /*01b0*/  @!P1 STS [R5], R4 ;  /* 0x0000000405009388 */ /* 0x0003e20000000800 */
[----:B------:R-:W-:Y:S01]  /*01c0*/  BAR.SYNC.DEFER_BLOCKING 0x0 ;  /* 0x0000000000007b1d */ /* 0x000fe20000010000 */
[----:B------:R-:W-:-:S13]  /*01d0*/  ISETP.GE.U32.AND P1, PT, R8, UR8, PT ;  /* 0x0000000808007c0c */ /* 0x000fda000bf26070 */
[----:B-1----:R-:W-:Y:S05]  /*01e0*/  @!P1 BRA `(.L_x_1) ;  /* 0xfffffffc00d09947 */ /* 0x002fea000383ffff */
.L_x_0:
[----:B------:R-:W-:Y:S05]  /*01f0*/  @P0 EXIT ;  /* 0x000000000000094d */ /* 0x000fea0003800000 */
[----:B------:R-:W1:Y:S01]  /*0200*/  S2UR UR5, SR_CgaCtaId ;  /* 0x00000000000579c3 */ /* 0x000e620000008800 */
[----:B------:R-:W-:-:S07]  /*0210*/  UMOV UR4, 0x400 ;  /* 0x0000040000047882 */ /* 0x000fce0000000000 */
[----:B0-----:R-:W0:Y:S01]  /*0220*/  LDC.64 R2, c[0x0][0x388] ;  /* 0x0000e200ff027b82 */ /* 0x001e220000000a00 */
[----:B-1----:R-:W-:Y:S01]  /*0230*/  ULEA UR4, UR5, UR4, 0x18 ;  /* 0x0000000405047291 */ /* 0x002fe2000f8ec0ff */
[----:B0-----:R-:W-:-:S08]  /*0240*/  IMAD.WIDE.U32 R2, R7, 0x4, R2 ;  /* 0x0000000407027825 */ /* 0x001fd000078e0002 */
[----:B------:R-:W0:Y:S04]  /*0250*/  LDS R5, [UR4] ;  /* 0x00000004ff057984 */ /* 0x000e280008000800 */
[----:B0-----:R-:W-:Y:S01]  /*0260*/  STG.E desc[UR6][R2.64], R5 ;  /* 0x0000000502007986 */ /* 0x001fe2000c101906 */
[----:B------:R-:W-:Y:S05]  /*0270*/  EXIT ;  /* 0x000000000000794d */ /* 0x000fea0003800000 */
.L_x_2:
[----:B------:R-:W-:-:S00]  /*0280*/  BRA `(.L_x_2) ;  /* 0xfffffffc00fc7947 */ /* 0x000fc0000383ffff */
[----:B------:R-:W-:-:S00]  /*0290*/  NOP ;  /* 0x0000000000007918 */ /* 0x000fc00000000000 */
        /* <DEDUP_REMOVED lines=14> */
.L_x_3:


//--------------------- .nv.shared._Z9reductionPiS_ --------------------------
	.section	.nv.shared._Z9reductionPiS_,"aw",@nobits
	.sectionflags	@""
	.align	4
.nv.shared._Z9reductionPiS_:
	.zero		2048


//--------------------- .nv.shared.reserved.0     --------------------------
	.section	.nv.shared.reserved.0,"aw",@nobits
	.weak		__nv_reservedSMEM_offset_0_alias
	.size		__nv_reservedSMEM_offset_0_alias, 0, 64
	.other		__nv_reservedSMEM_offset_0_alias,@"STO_CUDA_RESERVED_SHARED STV_DEFAULT"
__nv_reservedSMEM_offset_0_alias:
	.zero		0
	.zero		64


//--------------------- .nv.constant0._Z9reductionPiS_ --------------------------
	.section	.nv.constant0._Z9reductionPiS_,"a",@progbits
	.sectionflags	@""
	.align	4
.nv.constant0._Z9reductionPiS_:
	.zero		912


//--------------------- SYMBOLS --------------------------

	.type		.nv.reservedSmem.offset0,@object
	.size		.nv.reservedSmem.offset0,0x4
	.type		.nv.reservedSmem.cap,@object
	.size		.nv.reservedSmem.cap,0x4
